//
// Generated by NVIDIA NVVM Compiler
//
// Compiler Build ID: CL-36424714
// Cuda compilation tools, release 13.0, V13.0.88
// Based on NVVM 20.0.0
//

.version 9.0
.target sm_100
.address_size 64

	// .globl	_Z19blelloch_scan_blockPfS_i
// _ZZ19blelloch_scan_blockPfS_iE4temp has been demoted

.visible .entry _Z19blelloch_scan_blockPfS_i(
	.param .u64 .ptr .align 1 _Z19blelloch_scan_blockPfS_i_param_0,
	.param .u64 .ptr .align 1 _Z19blelloch_scan_blockPfS_i_param_1,
	.param .u32 _Z19blelloch_scan_blockPfS_i_param_2
)
{
	.reg .pred 	%p<21>;
	.reg .b32 	%r<53>;
	.reg .b32 	%f<55>;
	.reg .b64 	%rd<9>;
	// demoted variable
	.shared .align 4 .b8 _ZZ19blelloch_scan_blockPfS_iE4temp[1024];
	ld.param.u64 	%rd3, [_Z19blelloch_scan_blockPfS_i_param_0];
	ld.param.u64 	%rd2, [_Z19blelloch_scan_blockPfS_i_param_1];
	ld.param.u32 	%r6, [_Z19blelloch_scan_blockPfS_i_param_2];
	cvta.to.global.u64 	%rd4, %rd3;
	mov.u32 	%r1, %tid.x;
	mov.u32 	%r2, %ctaid.x;
	mov.u32 	%r7, %ntid.x;
	mad.lo.s32 	%r3, %r2, %r7, %r1;
	setp.ge.s32 	%p1, %r3, %r6;
	mul.wide.s32 	%rd5, %r3, 4;
	add.s64 	%rd1, %rd4, %rd5;
	mov.f32 	%f54, 0f00000000;
	@%p1 bra 	$L__BB0_2;
	ld.global.f32 	%f54, [%rd1];
$L__BB0_2:
	shl.b32 	%r8, %r1, 2;
	mov.u32 	%r9, _ZZ19blelloch_scan_blockPfS_iE4temp;
	add.s32 	%r4, %r9, %r8;
	st.shared.f32 	[%r4], %f54;
	bar.sync 	0;
	add.s32 	%r5, %r1, 1;
	setp.gt.u32 	%p2, %r1, 127;
	@%p2 bra 	$L__BB0_4;
	shl.b32 	%r10, %r5, 3;
	add.s32 	%r12, %r9, %r10;
	ld.shared.f32 	%f4, [%r12+-8];
	ld.shared.f32 	%f5, [%r12+-4];
	add.f32 	%f6, %f4, %f5;
	st.shared.f32 	[%r12+-4], %f6;
$L__BB0_4:
	bar.sync 	0;
	setp.gt.u32 	%p3, %r1, 63;
	@%p3 bra 	$L__BB0_6;
	shl.b32 	%r13, %r5, 4;
	add.s32 	%r15, %r9, %r13;
	ld.shared.f32 	%f7, [%r15+-12];
	ld.shared.f32 	%f8, [%r15+-4];
	add.f32 	%f9, %f7, %f8;
	st.shared.f32 	[%r15+-4], %f9;
$L__BB0_6:
	bar.sync 	0;
	setp.gt.u32 	%p4, %r1, 31;
	@%p4 bra 	$L__BB0_8;
	shl.b32 	%r16, %r5, 5;
	add.s32 	%r18, %r9, %r16;
	ld.shared.f32 	%f10, [%r18+-20];
	ld.shared.f32 	%f11, [%r18+-4];
	add.f32 	%f12, %f10, %f11;
	st.shared.f32 	[%r18+-4], %f12;
$L__BB0_8:
	bar.sync 	0;
	setp.gt.u32 	%p5, %r1, 15;
	@%p5 bra 	$L__BB0_10;
	shl.b32 	%r19, %r5, 6;
	add.s32 	%r21, %r9, %r19;
	ld.shared.f32 	%f13, [%r21+-36];
	ld.shared.f32 	%f14, [%r21+-4];
	add.f32 	%f15, %f13, %f14;
	st.shared.f32 	[%r21+-4], %f15;
$L__BB0_10:
	bar.sync 	0;
	setp.gt.u32 	%p6, %r1, 7;
	@%p6 bra 	$L__BB0_12;
	shl.b32 	%r22, %r5, 7;
	add.s32 	%r24, %r9, %r22;
	ld.shared.f32 	%f16, [%r24+-68];
	ld.shared.f32 	%f17, [%r24+-4];
	add.f32 	%f18, %f16, %f17;
	st.shared.f32 	[%r24+-4], %f18;
$L__BB0_12:
	bar.sync 	0;
	setp.gt.u32 	%p7, %r1, 3;
	@%p7 bra 	$L__BB0_14;
	shl.b32 	%r25, %r5, 8;
	add.s32 	%r27, %r9, %r25;
	ld.shared.f32 	%f19, [%r27+-132];
	ld.shared.f32 	%f20, [%r27+-4];
	add.f32 	%f21, %f19, %f20;
	st.shared.f32 	[%r27+-4], %f21;
$L__BB0_14:
	bar.sync 	0;
	setp.gt.u32 	%p8, %r1, 1;
	@%p8 bra 	$L__BB0_16;
	shl.b32 	%r28, %r5, 9;
	add.s32 	%r30, %r9, %r28;
	ld.shared.f32 	%f22, [%r30+-260];
	ld.shared.f32 	%f23, [%r30+-4];
	add.f32 	%f24, %f22, %f23;
	st.shared.f32 	[%r30+-4], %f24;
$L__BB0_16:
	bar.sync 	0;
	setp.ne.s32 	%p9, %r1, 0;
	@%p9 bra 	$L__BB0_18;
	ld.shared.f32 	%f25, [_ZZ19blelloch_scan_blockPfS_iE4temp+508];
	ld.shared.f32 	%f26, [_ZZ19blelloch_scan_blockPfS_iE4temp+1020];
	add.f32 	%f27, %f25, %f26;
	st.shared.f32 	[_ZZ19blelloch_scan_blockPfS_iE4temp+1020], %f27;
$L__BB0_18:
	setp.ne.s32 	%p10, %r1, 0;
	bar.sync 	0;
	@%p10 bra 	$L__BB0_22;
	setp.eq.s64 	%p11, %rd2, 0;
	@%p11 bra 	$L__BB0_21;
	ld.shared.f32 	%f28, [_ZZ19blelloch_scan_blockPfS_iE4temp+1020];
	cvta.to.global.u64 	%rd6, %rd2;
	mul.wide.u32 	%rd7, %r2, 4;
	add.s64 	%rd8, %rd6, %rd7;
	st.global.f32 	[%rd8], %f28;
$L__BB0_21:
	mov.b32 	%r31, 0;
	st.shared.u32 	[_ZZ19blelloch_scan_blockPfS_iE4temp+1020], %r31;
$L__BB0_22:
	setp.ne.s32 	%p12, %r1, 0;
	bar.sync 	0;
	@%p12 bra 	$L__BB0_24;
	ld.shared.f32 	%f29, [_ZZ19blelloch_scan_blockPfS_iE4temp+508];
	ld.shared.f32 	%f30, [_ZZ19blelloch_scan_blockPfS_iE4temp+1020];
	st.shared.f32 	[_ZZ19blelloch_scan_blockPfS_iE4temp+508], %f30;
	add.f32 	%f31, %f29, %f30;
	st.shared.f32 	[_ZZ19blelloch_scan_blockPfS_iE4temp+1020], %f31;
$L__BB0_24:
	setp.gt.u32 	%p13, %r1, 1;
	bar.sync 	0;
	@%p13 bra 	$L__BB0_26;
	shl.b32 	%r32, %r5, 9;
	add.s32 	%r34, %r9, %r32;
	ld.shared.f32 	%f32, [%r34+-260];
	ld.shared.f32 	%f33, [%r34+-4];
	st.shared.f32 	[%r34+-260], %f33;
	add.f32 	%f34, %f32, %f33;
	st.shared.f32 	[%r34+-4], %f34;
$L__BB0_26:
	setp.gt.u32 	%p14, %r1, 3;
	bar.sync 	0;
	@%p14 bra 	$L__BB0_28;
	shl.b32 	%r35, %r5, 8;
	add.s32 	%r37, %r9, %r35;
	ld.shared.f32 	%f35, [%r37+-132];
	ld.shared.f32 	%f36, [%r37+-4];
	st.shared.f32 	[%r37+-132], %f36;
	add.f32 	%f37, %f35, %f36;
	st.shared.f32 	[%r37+-4], %f37;
$L__BB0_28:
	setp.gt.u32 	%p15, %r1, 7;
	bar.sync 	0;
	@%p15 bra 	$L__BB0_30;
	shl.b32 	%r38, %r5, 7;
	add.s32 	%r40, %r9, %r38;
	ld.shared.f32 	%f38, [%r40+-68];
	ld.shared.f32 	%f39, [%r40+-4];
	st.shared.f32 	[%r40+-68], %f39;
	add.f32 	%f40, %f38, %f39;
	st.shared.f32 	[%r40+-4], %f40;
$L__BB0_30:
	setp.gt.u32 	%p16, %r1, 15;
	bar.sync 	0;
	@%p16 bra 	$L__BB0_32;
	shl.b32 	%r41, %r5, 6;
	add.s32 	%r43, %r9, %r41;
	ld.shared.f32 	%f41, [%r43+-36];
	ld.shared.f32 	%f42, [%r43+-4];
	st.shared.f32 	[%r43+-36], %f42;
	add.f32 	%f43, %f41, %f42;
	st.shared.f32 	[%r43+-4], %f43;
$L__BB0_32:
	setp.gt.u32 	%p17, %r1, 31;
	bar.sync 	0;
	@%p17 bra 	$L__BB0_34;
	shl.b32 	%r44, %r5, 5;
	add.s32 	%r46, %r9, %r44;
	ld.shared.f32 	%f44, [%r46+-20];
	ld.shared.f32 	%f45, [%r46+-4];
	st.shared.f32 	[%r46+-20], %f45;
	add.f32 	%f46, %f44, %f45;
	st.shared.f32 	[%r46+-4], %f46;
$L__BB0_34:
	setp.gt.u32 	%p18, %r1, 63;
	bar.sync 	0;
	@%p18 bra 	$L__BB0_36;
	shl.b32 	%r47, %r5, 4;
	add.s32 	%r49, %r9, %r47;
	ld.shared.f32 	%f47, [%r49+-12];
	ld.shared.f32 	%f48, [%r49+-4];
	st.shared.f32 	[%r49+-12], %f48;
	add.f32 	%f49, %f47, %f48;
	st.shared.f32 	[%r49+-4], %f49;
$L__BB0_36:
	setp.gt.u32 	%p19, %r1, 127;
	bar.sync 	0;
	@%p19 bra 	$L__BB0_38;
	shl.b32 	%r50, %r5, 3;
	add.s32 	%r52, %r9, %r50;
	ld.shared.f32 	%f50, [%r52+-8];
	ld.shared.f32 	%f51, [%r52+-4];
	st.shared.f32 	[%r52+-8], %f51;
	add.f32 	%f52, %f50, %f51;
	st.shared.f32 	[%r52+-4], %f52;
$L__BB0_38:
	setp.ge.s32 	%p20, %r3, %r6;
	bar.sync 	0;
	@%p20 bra 	$L__BB0_40;
	ld.shared.f32 	%f53, [%r4];
	st.global.f32 	[%rd1], %f53;
$L__BB0_40:
	ret;

}
	// .globl	_Z14add_block_sumsPfPKfi
.visible .entry _Z14add_block_sumsPfPKfi(
	.param .u64 .ptr .align 1 _Z14add_block_sumsPfPKfi_param_0,
	.param .u64 .ptr .align 1 _Z14add_block_sumsPfPKfi_param_1,
	.param .u32 _Z14add_block_sumsPfPKfi_param_2
)
{
	.reg .pred 	%p<4>;
	.reg .b32 	%r<6>;
	.reg .b32 	%f<4>;
	.reg .b64 	%rd<9>;

	ld.param.u64 	%rd1, [_Z14add_block_sumsPfPKfi_param_0];
	ld.param.u64 	%rd2, [_Z14add_block_sumsPfPKfi_param_1];
	ld.param.u32 	%r3, [_Z14add_block_sumsPfPKfi_param_2];
	mov.u32 	%r1, %ctaid.x;
	mov.u32 	%r4, %ntid.x;
	mov.u32 	%r5, %tid.x;
	mad.lo.s32 	%r2, %r1, %r4, %r5;
	setp.ge.s32 	%p1, %r2, %r3;
	setp.eq.s32 	%p2, %r1, 0;
	or.pred  	%p3, %p2, %p1;
	@%p3 bra 	$L__BB1_2;
	cvta.to.global.u64 	%rd3, %rd2;
	cvta.to.global.u64 	%rd4, %rd1;
	mul.wide.u32 	%rd5, %r1, 4;
	add.s64 	%rd6, %rd3, %rd5;
	ld.global.f32 	%f1, [%rd6];
	mul.wide.s32 	%rd7, %r2, 4;
	add.s64 	%rd8, %rd4, %rd7;
	ld.global.f32 	%f2, [%rd8];
	add.f32 	%f3, %f1, %f2;
	st.global.f32 	[%rd8], %f3;
$L__BB1_2:
	ret;

}


// ===== COMPILED SASS (sm_100) =====

	.target	sm_100

	.elftype	@"ET_EXEC"


//--------------------- .note.nv.tkinfo           --------------------------
	.section	.note.nv.tkinfo,"",@"SHT_NOTE"
	.sectionflags	@"SHF_NOTE_NV_TKINFO"
	.tkinfo
        /*0018*/ 	.word	0x00000002
        /*0030*/ 	.string	""
        /*0030*/ 	.string	"ptxas"
        /*0030*/ 	.string	"Cuda compilation tools, release 13.0, V13.0.88"
        /*0030*/ 	.string	"Build cuda_13.0.r13.0/compiler.36424714_0"
        /*0030*/ 	.string	"-arch sm_100 -m 64 "



//--------------------- .note.nv.cuinfo           --------------------------
	.section	.note.nv.cuinfo,"",@"SHT_NOTE"
	.sectionflags	@"SHF_NOTE_NV_CUINFO"
        /*0018*/ 	.short	0x0002
        /*001a*/ 	.short	0x0064
        /*001c*/ 	.short	0x0082
	.zero		2


//--------------------- .nv.info                  --------------------------
	.section	.nv.info,"",@"SHT_CUDA_INFO"
	.align	4


	//----- nvinfo : EIATTR_REGCOUNT
	.align		4
        /*0000*/ 	.byte	0x04, 0x2f
        /*0002*/ 	.short	(.L_1 - .L_0)
	.align		4
.L_0:
        /*0004*/ 	.word	index@(_Z19blelloch_scan_blockPfS_i)
        /*0008*/ 	.word	0x00000012


	//----- nvinfo : EIATTR_FRAME_SIZE
	.align		4
.L_1:
        /*000c*/ 	.byte	0x04, 0x11
        /*000e*/ 	.short	(.L_3 - .L_2)
	.align		4
.L_2:
        /*0010*/ 	.word	index@(_Z19blelloch_scan_blockPfS_i)
        /*0014*/ 	.word	0x00000000


	//----- nvinfo : EIATTR_REGCOUNT
	.align		4
.L_3:
        /*0018*/ 	.byte	0x04, 0x2f
        /*001a*/ 	.short	(.L_5 - .L_4)
	.align		4
.L_4:
        /*001c*/ 	.word	index@(_Z14add_block_sumsPfPKfi)
        /*0020*/ 	.word	0x0000000c


	//----- nvinfo : EIATTR_FRAME_SIZE
	.align		4
.L_5:
        /*0024*/ 	.byte	0x04, 0x11
        /*0026*/ 	.short	(.L_7 - .L_6)
	.align		4
.L_6:
        /*0028*/ 	.word	index@(_Z14add_block_sumsPfPKfi)
        /*002c*/ 	.word	0x00000000


	//----- nvinfo : EIATTR_MIN_STACK_SIZE
	.align		4
.L_7:
        /*0030*/ 	.byte	0x04, 0x12
        /*0032*/ 	.short	(.L_9 - .L_8)
	.align		4
.L_8:
        /*0034*/ 	.word	index@(_Z14add_block_sumsPfPKfi)
        /*0038*/ 	.word	0x00000000


	//----- nvinfo : EIATTR_MIN_STACK_SIZE
	.align		4
.L_9:
        /*003c*/ 	.byte	0x04, 0x12
        /*003e*/ 	.short	(.L_11 - .L_10)
	.align		4
.L_10:
        /*0040*/ 	.word	index@(_Z19blelloch_scan_blockPfS_i)
        /*0044*/ 	.word	0x00000000
.L_11:


//--------------------- .nv.compat                --------------------------
	.section	.nv.compat,"",@"SHT_CUDA_COMPAT_INFO"
	.align	4
        /*0000*/ 	.byte	0x02, 0x09, 0x00, 0x00, 0x02, 0x02, 0x01, 0x00, 0x02, 0x05, 0x05, 0x00, 0x03, 0x07, 0x01, 0x01
        /*0010*/ 	.byte	0x02, 0x03, 0x00, 0x00, 0x02, 0x06, 0x01, 0x00, 0x04, 0x0b, 0x08, 0x00, 0x09, 0x00, 0x00, 0x00
        /*0020*/ 	.byte	0x00, 0x00, 0x00, 0x00


//--------------------- .nv.info._Z14add_block_sumsPfPKfi --------------------------
	.section	.nv.info._Z14add_block_sumsPfPKfi,"",@"SHT_CUDA_INFO"
	.sectionflags	@""
	.align	4


	//----- nvinfo : EIATTR_CUDA_API_VERSION
	.align		4
        /*0000*/ 	.byte	0x04, 0x37
        /*0002*/ 	.short	(.L_13 - .L_12)
.L_12:
        /*0004*/ 	.word	0x00000082


	//----- nvinfo : EIATTR_KPARAM_INFO
	.align		4
.L_13:
        /*0008*/ 	.byte	0x04, 0x17
        /*000a*/ 	.short	(.L_15 - .L_14)
.L_14:
        /*000c*/ 	.word	0x00000000
        /*0010*/ 	.short	0x0002
        /*0012*/ 	.short	0x0010
        /*0014*/ 	.byte	0x00, 0xf0, 0x11, 0x00


	//----- nvinfo : EIATTR_KPARAM_INFO
	.align		4
.L_15:
        /*0018*/ 	.byte	0x04, 0x17
        /*001a*/ 	.short	(.L_17 - .L_16)
.L_16:
        /*001c*/ 	.word	0x00000000
        /*0020*/ 	.short	0x0001
        /*0022*/ 	.short	0x0008
        /*0024*/ 	.byte	0x00, 0xf5, 0x21, 0x00


	//----- nvinfo : EIATTR_KPARAM_INFO
	.align		4
.L_17:
        /*0028*/ 	.byte	0x04, 0x17
        /*002a*/ 	.short	(.L_19 - .L_18)
.L_18:
        /*002c*/ 	.word	0x00000000
        /*0030*/ 	.short	0x0000
        /*0032*/ 	.short	0x0000
        /*0034*/ 	.byte	0x00, 0xf5, 0x21, 0x00


	//----- nvinfo : EIATTR_SPARSE_MMA_MASK
	.align		4
.L_19:
        /*0038*/ 	.byte	0x03, 0x50
        /*003a*/ 	.short	0x0000


	//----- nvinfo : EIATTR_MAXREG_COUNT
	.align		4
        /*003c*/ 	.byte	0x03, 0x1b
        /*003e*/ 	.short	0x00ff


	//----- nvinfo : EIATTR_MERCURY_ISA_VERSION
	.align		4
        /*0040*/ 	.byte	0x03, 0x5f
        /*0042*/ 	.short	0x0101


	//----- nvinfo : EIATTR_VRC_CTA_INIT_COUNT
	.align		4
        /*0044*/ 	.byte	0x02, 0x4a
	.zero		1
	.zero		1


	//----- nvinfo : EIATTR_EXIT_INSTR_OFFSETS
	.align		4
        /*0048*/ 	.byte	0x04, 0x1c
        /*004a*/ 	.short	(.L_21 - .L_20)


	//   ....[0]....
.L_20:
        /*004c*/ 	.word	0x00000080


	//   ....[1]....
        /*0050*/ 	.word	0x00000120


	//----- nvinfo : EIATTR_CBANK_PARAM_SIZE
	.align		4
.L_21:
        /*0054*/ 	.byte	0x03, 0x19
        /*0056*/ 	.short	0x0014


	//----- nvinfo : EIATTR_PARAM_CBANK
	.align		4
        /*0058*/ 	.byte	0x04, 0x0a
        /*005a*/ 	.short	(.L_23 - .L_22)
	.align		4
.L_22:
        /*005c*/ 	.word	index@(.nv.constant0._Z14add_block_sumsPfPKfi)
        /*0060*/ 	.short	0x0380
        /*0062*/ 	.short	0x0014


	//----- nvinfo : EIATTR_SW_WAR
	.align		4
.L_23:
        /*0064*/ 	.byte	0x04, 0x36
        /*0066*/ 	.short	(.L_25 - .L_24)
.L_24:
        /*0068*/ 	.word	0x00000008
.L_25:


//--------------------- .nv.info._Z19blelloch_scan_blockPfS_i --------------------------
	.section	.nv.info._Z19blelloch_scan_blockPfS_i,"",@"SHT_CUDA_INFO"
	.sectionflags	@""
	.align	4


	//----- nvinfo : EIATTR_CUDA_API_VERSION
	.align		4
        /*0000*/ 	.byte	0x04, 0x37
        /*0002*/ 	.short	(.L_27 - .L_26)
.L_26:
        /*0004*/ 	.word	0x00000082


	//----- nvinfo : EIATTR_KPARAM_INFO
	.align		4
.L_27:
        /*0008*/ 	.byte	0x04, 0x17
        /*000a*/ 	.short	(.L_29 - .L_28)
.L_28:
        /*000c*/ 	.word	0x00000000
        /*0010*/ 	.short	0x0002
        /*0012*/ 	.short	0x0010
        /*0014*/ 	.byte	0x00, 0xf0, 0x11, 0x00


	//----- nvinfo : EIATTR_KPARAM_INFO
	.align		4
.L_29:
        /*0018*/ 	.byte	0x04, 0x17
        /*001a*/ 	.short	(.L_31 - .L_30)
.L_30:
        /*001c*/ 	.word	0x00000000
        /*0020*/ 	.short	0x0001
        /*0022*/ 	.short	0x0008
        /*0024*/ 	.byte	0x00, 0xf5, 0x21, 0x00


	//----- nvinfo : EIATTR_KPARAM_INFO
	.align		4
.L_31:
        /*0028*/ 	.byte	0x04, 0x17
        /*002a*/ 	.short	(.L_33 - .L_32)
.L_32:
        /*002c*/ 	.word	0x00000000
        /*0030*/ 	.short	0x0000
        /*0032*/ 	.short	0x0000
        /*0034*/ 	.byte	0x00, 0xf5, 0x21, 0x00


	//----- nvinfo : EIATTR_SPARSE_MMA_MASK
	.align		4
.L_33:
        /*0038*/ 	.byte	0x03, 0x50
        /*003a*/ 	.short	0x0000


	//----- nvinfo : EIATTR_MAXREG_COUNT
	.align		4
        /*003c*/ 	.byte	0x03, 0x1b
        /*003e*/ 	.short	0x00ff


	//----- nvinfo : EIATTR_NUM_BARRIERS
	.align		4
        /*0040*/ 	.byte	0x02, 0x4c
        /*0042*/ 	.byte	0x01
	.zero		1


	//----- nvinfo : EIATTR_MERCURY_ISA_VERSION
	.align		4
        /*0044*/ 	.byte	0x03, 0x5f
        /*0046*/ 	.short	0x0101


	//----- nvinfo : EIATTR_VRC_CTA_INIT_COUNT
	.align		4
        /*0048*/ 	.byte	0x02, 0x4a
	.zero		1
	.zero		1


	//----- nvinfo : EIATTR_EXIT_INSTR_OFFSETS
	.align		4
        /*004c*/ 	.byte	0x04, 0x1c
        /*004e*/ 	.short	(.L_35 - .L_34)


	//   ....[0]....
.L_34:
        /*0050*/ 	.word	0x00000900


	//   ....[1]....
        /*0054*/ 	.word	0x00000930


	//----- nvinfo : EIATTR_CRS_STACK_SIZE
	.align		4
.L_35:
        /*0058*/ 	.byte	0x04, 0x1e
        /*005a*/ 	.short	(.L_37 - .L_36)
.L_36:
        /*005c*/ 	.word	0x00000000


	//----- nvinfo : EIATTR_CBANK_PARAM_SIZE
	.align		4
.L_37:
        /*0060*/ 	.byte	0x03, 0x19
        /*0062*/ 	.short	0x0014


	//----- nvinfo : EIATTR_PARAM_CBANK
	.align		4
        /*0064*/ 	.byte	0x04, 0x0a
        /*0066*/ 	.short	(.L_39 - .L_38)
	.align		4
.L_38:
        /*0068*/ 	.word	index@(.nv.constant0._Z19blelloch_scan_blockPfS_i)
        /*006c*/ 	.short	0x0380
        /*006e*/ 	.short	0x0014


	//----- nvinfo : EIATTR_SW_WAR
	.align		4
.L_39:
        /*0070*/ 	.byte	0x04, 0x36
        /*0072*/ 	.short	(.L_41 - .L_40)
.L_40:
        /*0074*/ 	.word	0x00000008
.L_41:


//--------------------- .nv.callgraph             --------------------------
	.section	.nv.callgraph,"",@"SHT_CUDA_CALLGRAPH"
	.align	4
	.sectionentsize	8
	.align		4
        /*0000*/ 	.word	0x00000000
	.align		4
        /*0004*/ 	.word	0xffffffff
	.align		4
        /*0008*/ 	.word	0x00000000
	.align		4
        /*000c*/ 	.word	0xfffffffe
	.align		4
        /*0010*/ 	.word	0x00000000
	.align		4
        /*0014*/ 	.word	0xfffffffd
	.align		4
        /*0018*/ 	.word	0x00000000
	.align		4
        /*001c*/ 	.word	0xfffffffc


//--------------------- .text._Z14add_block_sumsPfPKfi --------------------------
	.section	.text._Z14add_block_sumsPfPKfi,"ax",@progbits
	.align	128
        .global         _Z14add_block_sumsPfPKfi
        .type           _Z14add_block_sumsPfPKfi,@function
        .size           _Z14add_block_sumsPfPKfi,(.L_x_4 - _Z14add_block_sumsPfPKfi)
        .other          _Z14add_block_sumsPfPKfi,@"STO_CUDA_ENTRY STV_DEFAULT"
_Z14add_block_sumsPfPKfi:
.text._Z14add_block_sumsPfPKfi:
[----:B------:R-:W-:Y:S01]  /*0000*/  LDC R1, c[0x0][0x37c] ;  /* 0x0000df00ff017b82 */ /* 0x000fe20000000800 */
[----:B------:R-:W0:Y:S01]  /*0010*/  S2R R9, SR_CTAID.X ;  /* 0x0000000000097919 */ /* 0x000e220000002500 */
[----:B------:R-:W0:Y:S01]  /*0020*/  LDCU UR4, c[0x0][0x360] ;  /* 0x00006c00ff0477ac */ /* 0x000e220008000800 */
[----:B------:R-:W0:Y:S01]  /*0030*/  S2R R0, SR_TID.X ;  /* 0x0000000000007919 */ /* 0x000e220000002100 */
[----:B------:R-:W1:Y:S01]  /*0040*/  LDCU UR5, c[0x0][0x390] ;  /* 0x00007200ff0577ac */ /* 0x000e620008000800 */
[----:B0-----:R-:W-:-:S05]  /*0050*/  IMAD R7, R9, UR4, R0 ;  /* 0x0000000409077c24 */ /* 0x001fca000f8e0200 */
[----:B-1----:R-:W-:-:S04]  /*0060*/  ISETP.GE.AND P0, PT, R7, UR5, PT ;  /* 0x0000000507007c0c */ /* 0x002fc8000bf06270 */
[----:B------:R-:W-:-:S13]  /*0070*/  ISETP.EQ.OR P0, PT, R9, RZ, P0 ;  /* 0x000000ff0900720c */ /* 0x000fda0000702670 */
[----:B------:R-:W-:Y:S05]  /*0080*/  @P0 EXIT ;  /* 0x000000000000094d */ /* 0x000fea0003800000 */
[----:B------:R-:W0:Y:S01]  /*0090*/  LDC.64 R2, c[0x0][0x388] ;  /* 0x0000e200ff027b82 */ /* 0x000e220000000a00 */
[----:B------:R-:W1:Y:S07]  /*00a0*/  LDCU.64 UR4, c[0x0][0x358] ;  /* 0x00006b00ff0477ac */ /* 0x000e6e0008000a00 */
[----:B------:R-:W2:Y:S01]  /*00b0*/  LDC.64 R4, c[0x0][0x380] ;  /* 0x0000e000ff047b82 */ /* 0x000ea20000000a00 */
[----:B0-----:R-:W-:-:S06]  /*00c0*/  IMAD.WIDE.U32 R2, R9, 0x4, R2 ;  /* 0x0000000409027825 */ /* 0x001fcc00078e0002 */
[----:B-1----:R-:W3:Y:S01]  /*00d0*/  LDG.E R2, desc[UR4][R2.64] ;  /* 0x0000000402027981 */ /* 0x002ee2000c1e1900 */
[----:B--2---:R-:W-:-:S05]  /*00e0*/  IMAD.WIDE R4, R7, 0x4, R4 ;  /* 0x0000000407047825 */ /* 0x004fca00078e0204 */
[----:B------:R-:W3:Y:S02]  /*00f0*/  LDG.E R7, desc[UR4][R4.64] ;  /* 0x0000000404077981 */ /* 0x000ee4000c1e1900 */
[----:B---3--:R-:W-:-:S05]  /*0100*/  FADD R7, R2, R7 ;  /* 0x0000000702077221 */ /* 0x008fca0000000000 */
[----:B------:R-:W-:Y:S01]  /*0110*/  STG.E desc[UR4][R4.64], R7 ;  /* 0x0000000704007986 */ /* 0x000fe2000c101904 */
[----:B------:R-:W-:Y:S05]  /*0120*/  EXIT ;  /* 0x000000000000794d */ /* 0x000fea0003800000 */
.L_x_0:
[----:B------:R-:W-:-:S00]  /*0130*/  BRA `(.L_x_0) ;  /* 0xfffffffc00fc7947 */ /* 0x000fc0000383ffff */
[----:B------:R-:W-:-:S00]  /*0140*/  NOP ;  /* 0x0000000000007918 */ /* 0x000fc00000000000 */
        /* <DEDUP_REMOVED lines=11> */
.L_x_4:


//--------------------- .text._Z19blelloch_scan_blockPfS_i --------------------------
	.section	.text._Z19blelloch_scan_blockPfS_i,"ax",@progbits
	.align	128
        .global         _Z19blelloch_scan_blockPfS_i
        .type           _Z19blelloch_scan_blockPfS_i,@function
        .size           _Z19blelloch_scan_blockPfS_i,(.L_x_5 - _Z19blelloch_scan_blockPfS_i)
        .other          _Z19blelloch_scan_blockPfS_i,@"STO_CUDA_ENTRY STV_DEFAULT"
_Z19blelloch_scan_blockPfS_i:
.text._Z19blelloch_scan_blockPfS_i:
[----:B------:R-:W-:Y:S01]  /*0000*/  LDC R1, c[0x0][0x37c] ;  /* 0x0000df00ff017b82 */ /* 0x000fe20000000800 */
[----:B------:R-:W0:Y:S01]  /*0010*/  S2R R0, SR_TID.X ;  /* 0x0000000000007919 */ /* 0x000e220000002100 */
[----:B------:R-:W0:Y:S06]  /*0020*/  LDCU UR4, c[0x0][0x360] ;  /* 0x00006c00ff0477ac */ /* 0x000e2c0008000800 */
[----:B------:R-:W1:Y:S01]  /*0030*/  LDC.64 R2, c[0x0][0x380] ;  /* 0x0000e000ff027b82 */ /* 0x000e620000000a00 */
[----:B------:R-:W0:Y:S01]  /*0040*/  S2R R5, SR_CTAID.X ;  /* 0x0000000000057919 */ /* 0x000e220000002500 */
[----:B------:R-:W2:Y:S01]  /*0050*/  LDCU UR5, c[0x0][0x390] ;  /* 0x00007200ff0577ac */ /* 0x000ea20008000800 */
[----:B------:R-:W3:Y:S01]  /*0060*/  LDCU.64 UR6, c[0x0][0x358] ;  /* 0x00006b00ff0677ac */ /* 0x000ee20008000a00 */
[----:B0-----:R-:W-:-:S04]  /*0070*/  IMAD R7, R5, UR4, R0 ;  /* 0x0000000405077c24 */ /* 0x001fc8000f8e0200 */
[C---:B-1----:R-:W-:Y:S01]  /*0080*/  IMAD.WIDE R2, R7.reuse, 0x4, R2 ;  /* 0x0000000407027825 */ /* 0x042fe200078e0202 */
[----:B--2---:R-:W-:-:S03]  /*0090*/  ISETP.GE.AND P0, PT, R7, UR5, PT ;  /* 0x0000000507007c0c */ /* 0x004fc6000bf06270 */
[----:B------:R-:W-:-:S10]  /*00a0*/  IMAD.MOV.U32 R7, RZ, RZ, RZ ;  /* 0x000000ffff077224 */ /* 0x000fd400078e00ff */
[----:B---3--:R-:W2:Y:S01]  /*00b0*/  @!P0 LDG.E R7, desc[UR6][R2.64] ;  /* 0x0000000602078981 */ /* 0x008ea2000c1e1900 */
[----:B------:R-:W0:Y:S01]  /*00c0*/  S2UR UR5, SR_CgaCtaId ;  /* 0x00000000000579c3 */ /* 0x000e220000008800 */
[----:B------:R-:W-:Y:S01]  /*00d0*/  UMOV UR4, 0x400 ;  /* 0x0000040000047882 */ /* 0x000fe20000000000 */
[C---:B------:R-:W-:Y:S01]  /*00e0*/  ISETP.GT.U32.AND P2, PT, R0.reuse, 0x7f, PT ;  /* 0x0000007f0000780c */ /* 0x040fe20003f44070 */
[----:B------:R-:W-:Y:S01]  /*00f0*/  BSSY.RECONVERGENT B0, `(.L_x_1) ;  /* 0x0000046000007945 */ /* 0x000fe20003800200 */
[C---:B------:R-:W-:Y:S02]  /*0100*/  ISETP.GT.U32.AND P1, PT, R0.reuse, 0x3f, PT ;  /* 0x0000003f0000780c */ /* 0x040fe40003f24070 */
[----:B------:R-:W-:Y:S02]  /*0110*/  P2R R6, PR, RZ, 0x4 ;  /* 0x00000004ff067803 */ /* 0x000fe40000000000 */
[----:B------:R-:W-:Y:S02]  /*0120*/  P2R R6, PR, RZ, 0x2 ;  /* 0x00000002ff067803 */ /* 0x000fe40000000000 */
[----:B------:R-:W-:-:S02]  /*0130*/  ISETP.GT.U32.AND P3, PT, R0, 0x3, PT ;  /* 0x000000030000780c */ /* 0x000fc40003f64070 */
[C---:B------:R-:W-:Y:S02]  /*0140*/  ISETP.GT.U32.AND P4, PT, R0.reuse, 0x1, PT ;  /* 0x000000010000780c */ /* 0x040fe40003f84070 */
[----:B------:R-:W-:Y:S01]  /*0150*/  ISETP.NE.AND P5, PT, R0, RZ, PT ;  /* 0x000000ff0000720c */ /* 0x000fe20003fa5270 */
[----:B0-----:R-:W-:-:S06]  /*0160*/  ULEA UR4, UR5, UR4, 0x18 ;  /* 0x0000000405047291 */ /* 0x001fcc000f8ec0ff */
[C---:B------:R-:W-:Y:S02]  /*0170*/  LEA R4, R0.reuse, UR4, 0x2 ;  /* 0x0000000400047c11 */ /* 0x040fe4000f8e10ff */
[C---:B------:R-:W-:Y:S02]  /*0180*/  @!P2 LEA R11, R0.reuse, UR4, 0x3 ;  /* 0x00000004000bac11 */ /* 0x040fe4000f8e18ff */
[----:B------:R-:W-:Y:S01]  /*0190*/  @!P1 LEA R13, R0, UR4, 0x4 ;  /* 0x00000004000d9c11 */ /* 0x000fe2000f8e20ff */
[----:B--2---:R-:W-:Y:S01]  /*01a0*/  STS [R4], R7 ;  /* 0x0000000704007388 */ /* 0x004fe20000000800 */
[----:B------:R-:W-:Y:S06]  /*01b0*/  BAR.SYNC.DEFER_BLOCKING 0x0 ;  /* 0x0000000000007b1d */ /* 0x000fec0000010000 */
[----:B------:R-:W0:Y:S02]  /*01c0*/  @!P2 LDS.64 R8, [R11] ;  /* 0x000000000b08a984 */ /* 0x000e240000000a00 */
[----:B0-----:R-:W-:-:S05]  /*01d0*/  @!P2 FADD R8, R8, R9 ;  /* 0x000000090808a221 */ /* 0x001fca0000000000 */
[----:B------:R-:W-:Y:S01]  /*01e0*/  @!P2 STS [R11+0x4], R8 ;  /* 0x000004080b00a388 */ /* 0x000fe20000000800 */
[----:B------:R-:W-:Y:S01]  /*01f0*/  BAR.SYNC.DEFER_BLOCKING 0x0 ;  /* 0x0000000000007b1d */ /* 0x000fe20000010000 */
[----:B------:R-:W-:-:S04]  /*0200*/  ISETP.GT.U32.AND P2, PT, R0, 0x1f, PT ;  /* 0x0000001f0000780c */ /* 0x000fc80003f44070 */
[----:B------:R-:W-:-:S09]  /*0210*/  P2R R7, PR, RZ, 0x4 ;  /* 0x00000004ff077803 */ /* 0x000fd20000000000 */
[----:B------:R-:W-:Y:S01]  /*0220*/  @!P2 LEA R12, R0, UR4, 0x5 ;  /* 0x00000004000cac11 */ /* 0x000fe2000f8e28ff */
[----:B------:R-:W-:Y:S04]  /*0230*/  @!P1 LDS R6, [R13+0x4] ;  /* 0x000004000d069984 */ /* 0x000fe80000000800 */
[----:B------:R-:W0:Y:S02]  /*0240*/  @!P1 LDS R9, [R13+0xc] ;  /* 0x00000c000d099984 */ /* 0x000e240000000800 */
[----:B0-----:R-:W-:-:S05]  /*0250*/  @!P1 FADD R6, R6, R9 ;  /* 0x0000000906069221 */ /* 0x001fca0000000000 */
[----:B------:R-:W-:Y:S01]  /*0260*/  @!P1 STS [R13+0xc], R6 ;  /* 0x00000c060d009388 */ /* 0x000fe20000000800 */
[----:B------:R-:W-:Y:S01]  /*0270*/  BAR.SYNC.DEFER_BLOCKING 0x0 ;  /* 0x0000000000007b1d */ /* 0x000fe20000010000 */
[----:B------:R-:W-:-:S13]  /*0280*/  ISETP.GT.U32.AND P1, PT, R0, 0xf, PT ;  /* 0x0000000f0000780c */ /* 0x000fda0003f24070 */
[----:B------:R-:W-:Y:S01]  /*0290*/  @!P1 LEA R11, R0, UR4, 0x6 ;  /* 0x00000004000b9c11 */ /* 0x000fe2000f8e30ff */
[----:B------:R-:W-:Y:S04]  /*02a0*/  @!P2 LDS R7, [R12+0xc] ;  /* 0x00000c000c07a984 */ /* 0x000fe80000000800 */
[----:B------:R-:W0:Y:S02]  /*02b0*/  @!P2 LDS R10, [R12+0x1c] ;  /* 0x00001c000c0aa984 */ /* 0x000e240000000800 */
[----:B0-----:R-:W-:-:S05]  /*02c0*/  @!P2 FADD R7, R7, R10 ;  /* 0x0000000a0707a221 */ /* 0x001fca0000000000 */
[----:B------:R0:W-:Y:S01]  /*02d0*/  @!P2 STS [R12+0x1c], R7 ;  /* 0x00001c070c00a388 */ /* 0x0001e20000000800 */
[----:B------:R-:W-:Y:S01]  /*02e0*/  BAR.SYNC.DEFER_BLOCKING 0x0 ;  /* 0x0000000000007b1d */ /* 0x000fe20000010000 */
[C---:B------:R-:W-:Y:S02]  /*02f0*/  ISETP.GT.U32.AND P2, PT, R0.reuse, 0x7, PT ;  /* 0x000000070000780c */ /* 0x040fe40003f44070 */
[----:B0-----:R-:W-:-:S11]  /*0300*/  @!P3 LEA R12, R0, UR4, 0x8 ;  /* 0x00000004000cbc11 */ /* 0x001fd6000f8e40ff */
[----:B------:R-:W-:Y:S01]  /*0310*/  @!P2 LEA R13, R0, UR4, 0x7 ;  /* 0x00000004000dac11 */ /* 0x000fe2000f8e38ff */
[----:B------:R-:W-:Y:S04]  /*0320*/  @!P1 LDS R8, [R11+0x1c] ;  /* 0x00001c000b089984 */ /* 0x000fe80000000800 */
[----:B------:R-:W0:Y:S02]  /*0330*/  @!P1 LDS R9, [R11+0x3c] ;  /* 0x00003c000b099984 */ /* 0x000e240000000800 */
[----:B0-----:R-:W-:-:S05]  /*0340*/  @!P1 FADD R8, R8, R9 ;  /* 0x0000000908089221 */ /* 0x001fca0000000000 */
[----:B------:R0:W-:Y:S01]  /*0350*/  @!P1 STS [R11+0x3c], R8 ;  /* 0x00003c080b009388 */ /* 0x0001e20000000800 */
[----:B------:R-:W-:Y:S01]  /*0360*/  BAR.SYNC.DEFER_BLOCKING 0x0 ;  /* 0x0000000000007b1d */ /* 0x000fe20000010000 */
[----:B0-----:R-:W-:-:S05]  /*0370*/  @!P4 LEA R11, R0, UR4, 0x9 ;  /* 0x00000004000bcc11 */ /* 0x001fca000f8e48ff */
[----:B------:R-:W-:Y:S04]  /*0380*/  @!P2 LDS R6, [R13+0x3c] ;  /* 0x00003c000d06a984 */ /* 0x000fe80000000800 */
[----:B------:R-:W0:Y:S02]  /*0390*/  @!P2 LDS R9, [R13+0x7c] ;  /* 0x00007c000d09a984 */ /* 0x000e240000000800 */
[----:B0-----:R-:W-:-:S05]  /*03a0*/  @!P2 FADD R6, R6, R9 ;  /* 0x000000090606a221 */ /* 0x001fca0000000000 */
[----:B------:R-:W-:Y:S01]  /*03b0*/  @!P2 STS [R13+0x7c], R6 ;  /* 0x00007c060d00a388 */ /* 0x000fe20000000800 */
[----:B------:R-:W-:Y:S06]  /*03c0*/  BAR.SYNC.DEFER_BLOCKING 0x0 ;  /* 0x0000000000007b1d */ /* 0x000fec0000010000 */
        /* <DEDUP_REMOVED lines=10> */
[----:B------:R-:W-:Y:S04]  /*0470*/  @!P5 LDS R6, [UR4+0x1fc] ;  /* 0x0001fc04ff06d984 */ /* 0x000fe80008000800 */
[----:B------:R-:W0:Y:S02]  /*0480*/  @!P5 LDS R9, [UR4+0x3fc] ;  /* 0x0003fc04ff09d984 */ /* 0x000e240008000800 */
[----:B0-----:R-:W-:-:S05]  /*0490*/  @!P5 FADD R6, R6, R9 ;  /* 0x000000090606d221 */ /* 0x001fca0000000000 */
[----:B------:R0:W-:Y:S01]  /*04a0*/  @!P5 STS [UR4+0x3fc], R6 ;  /* 0x0003fc06ff00d988 */ /* 0x0001e20008000804 */
[----:B------:R-:W-:Y:S06]  /*04b0*/  BAR.SYNC.DEFER_BLOCKING 0x0 ;  /* 0x0000000000007b1d */ /* 0x000fec0000010000 */
[----:B------:R-:W-:Y:S05]  /*04c0*/  @P5 BRA `(.L_x_2) ;  /* 0x0000000000205947 */ /* 0x000fea0003800000 */
[----:B0-----:R-:W0:Y:S02]  /*04d0*/  LDC.64 R6, c[0x0][0x388] ;  /* 0x0000e200ff067b82 */ /* 0x001e240000000a00 */
[----:B0-----:R-:W-:-:S04]  /*04e0*/  ISETP.NE.U32.AND P6, PT, R6, RZ, PT ;  /* 0x000000ff0600720c */ /* 0x001fc80003fc5070 */
[----:B------:R-:W-:-:S13]  /*04f0*/  ISETP.NE.AND.EX P6, PT, R7, RZ, PT, P6 ;  /* 0x000000ff0700720c */ /* 0x000fda0003fc5360 */
[----:B------:R-:W0:Y:S01]  /*0500*/  @P6 LDS R9, [UR4+0x3fc] ;  /* 0x0003fc04ff096984 */ /* 0x000e220008000800 */
[----:B------:R-:W1:Y:S03]  /*0510*/  @P6 LDC.64 R6, c[0x0][0x388] ;  /* 0x0000e200ff066b82 */ /* 0x000e660000000a00 */
[----:B------:R-:W-:Y:S01]  /*0520*/  STS [UR4+0x3fc], RZ ;  /* 0x0003fcffff007988 */ /* 0x000fe20008000804 */
[----:B-1----:R-:W-:-:S05]  /*0530*/  @P6 IMAD.WIDE.U32 R6, R5, 0x4, R6 ;  /* 0x0000000405066825 */ /* 0x002fca00078e0006 */
[----:B0-----:R1:W-:Y:S02]  /*0540*/  @P6 STG.E desc[UR6][R6.64], R9 ;  /* 0x0000000906006986 */ /* 0x0013e4000c101906 */
.L_x_2:
[----:B------:R-:W-:Y:S05]  /*0550*/  BSYNC.RECONVERGENT B0 ;  /* 0x0000000000007941 */ /* 0x000fea0003800200 */
.L_x_1:
[----:B------:R-:W-:Y:S01]  /*0560*/  BAR.SYNC.DEFER_BLOCKING 0x0 ;  /* 0x0000000000007b1d */ /* 0x000fe20000010000 */
[C---:B-1----:R-:W-:Y:S02]  /*0570*/  @!P4 LEA R9, R0.reuse, UR4, 0x9 ;  /* 0x000000040009cc11 */ /* 0x042fe4000f8e48ff */
[C---:B------:R-:W-:Y:S02]  /*0580*/  @!P3 LEA R11, R0.reuse, UR4, 0x8 ;  /* 0x00000004000bbc11 */ /* 0x040fe4000f8e40ff */
[C---:B------:R-:W-:Y:S02]  /*0590*/  @!P2 LEA R12, R0.reuse, UR4, 0x7 ;  /* 0x00000004000cac11 */ /* 0x040fe4000f8e38ff */
[C---:B------:R-:W-:Y:S02]  /*05a0*/  @!P1 LEA R13, R0.reuse, UR4, 0x6 ;  /* 0x00000004000d9c11 */ /* 0x040fe4000f8e30ff */
[----:B------:R-:W-:Y:S01]  /*05b0*/  ISETP.GT.U32.AND P6, PT, R0, 0x1f, PT ;  /* 0x0000001f0000780c */ /* 0x000fe20003fc4070 */
[----:B------:R-:W-:Y:S04]  /*05c0*/  @!P5 LDS R5, [UR4+0x1fc] ;  /* 0x0001fc04ff05d984 */ /* 0x000fe80008000800 */
[----:B0-----:R-:W0:Y:S02]  /*05d0*/  @!P5 LDS R6, [UR4+0x3fc] ;  /* 0x0003fc04ff06d984 */ /* 0x001e240008000800 */
[----:B0-----:R-:W-:-:S02]  /*05e0*/  @!P5 FADD R5, R5, R6 ;  /* 0x000000060505d221 */ /* 0x001fc40000000000 */
[----:B------:R-:W-:Y:S04]  /*05f0*/  @!P5 STS [UR4+0x1fc], R6 ;  /* 0x0001fc06ff00d988 */ /* 0x000fe80008000804 */
[----:B------:R-:W-:Y:S01]  /*0600*/  @!P5 STS [UR4+0x3fc], R5 ;  /* 0x0003fc05ff00d988 */ /* 0x000fe20008000804 */
[----:B------:R-:W-:Y:S01]  /*0610*/  BAR.SYNC.DEFER_BLOCKING 0x0 ;  /* 0x0000000000007b1d */ /* 0x000fe20000010000 */
[----:B------:R-:W-:-:S05]  /*0620*/  ISETP.GT.U32.AND P5, PT, R0, 0x3f, PT ;  /* 0x0000003f0000780c */ /* 0x000fca0003fa4070 */
[----:B------:R-:W-:Y:S04]  /*0630*/  @!P4 LDS R7, [R9+0xfc] ;  /* 0x0000fc000907c984 */ /* 0x000fe80000000800 */
[----:B------:R-:W0:Y:S02]  /*0640*/  @!P4 LDS R8, [R9+0x1fc] ;  /* 0x0001fc000908c984 */ /* 0x000e240000000800 */
[----:B0-----:R-:W-:Y:S02]  /*0650*/  @!P4 FADD R7, R7, R8 ;  /* 0x000000080707c221 */ /* 0x001fe40000000000 */
[----:B------:R-:W-:Y:S04]  /*0660*/  @!P4 STS [R9+0xfc], R8 ;  /* 0x0000fc080900c388 */ /* 0x000fe80000000800 */
[----:B------:R-:W-:Y:S01]  /*0670*/  @!P4 STS [R9+0x1fc], R7 ;  /* 0x0001fc070900c388 */ /* 0x000fe20000000800 */
[----:B------:R-:W-:Y:S06]  /*0680*/  BAR.SYNC.DEFER_BLOCKING 0x0 ;  /* 0x0000000000007b1d */ /* 0x000fec0000010000 */
[----:B------:R-:W-:Y:S04]  /*0690*/  @!P3 LDS R6, [R11+0x7c] ;  /* 0x00007c000b06b984 */ /* 0x000fe80000000800 */
[----:B------:R-:W0:Y:S02]  /*06a0*/  @!P3 LDS R5, [R11+0xfc] ;  /* 0x0000fc000b05b984 */ /* 0x000e240000000800 */
[----:B0-----:R-:W-:-:S02]  /*06b0*/  @!P3 FADD R6, R6, R5 ;  /* 0x000000050606b221 */ /* 0x001fc40000000000 */
[----:B------:R-:W-:Y:S04]  /*06c0*/  @!P3 STS [R11+0x7c], R5 ;  /* 0x00007c050b00b388 */ /* 0x000fe80000000800 */
[----:B------:R0:W-:Y:S01]  /*06d0*/  @!P3 STS [R11+0xfc], R6 ;  /* 0x0000fc060b00b388 */ /* 0x0001e20000000800 */
[----:B------:R-:W-:Y:S01]  /*06e0*/  BAR.SYNC.DEFER_BLOCKING 0x0 ;  /* 0x0000000000007b1d */ /* 0x000fe20000010000 */
[----:B0-----:R-:W-:-:S05]  /*06f0*/  @!P6 LEA R11, R0, UR4, 0x5 ;  /* 0x00000004000bec11 */ /* 0x001fca000f8e28ff */
[----:B------:R-:W-:Y:S04]  /*0700*/  @!P2 LDS R8, [R12+0x3c] ;  /* 0x00003c000c08a984 */ /* 0x000fe80000000800 */
[----:B------:R-:W0:Y:S02]  /*0710*/  @!P2 LDS R7, [R12+0x7c] ;  /* 0x00007c000c07a984 */ /* 0x000e240000000800 */
[----:B0-----:R-:W-:Y:S02]  /*0720*/  @!P2 FADD R8, R8, R7 ;  /* 0x000000070808a221 */ /* 0x001fe40000000000 */
        /* <DEDUP_REMOVED lines=14> */
[----:B------:R-:W-:Y:S01]  /*0810*/  @!P6 STS [R11+0x1c], R5 ;  /* 0x00001c050b00e388 */ /* 0x000fe20000000800 */
[----:B------:R-:W-:Y:S01]  /*0820*/  BAR.SYNC.DEFER_BLOCKING 0x0 ;  /* 0x0000000000007b1d */ /* 0x000fe20000010000 */
[----:B------:R-:W-:-:S13]  /*0830*/  ISETP.GT.U32.AND P6, PT, R0, 0x7f, PT ;  /* 0x0000007f0000780c */ /* 0x000fda0003fc4070 */
[----:B------:R-:W-:Y:S01]  /*0840*/  @!P6 LEA R0, R0, UR4, 0x3 ;  /* 0x000000040000ec11 */ /* 0x000fe2000f8e18ff */
[----:B------:R-:W-:Y:S04]  /*0850*/  @!P5 LDS R7, [R12+0x4] ;  /* 0x000004000c07d984 */ /* 0x000fe80000000800 */
[----:B------:R-:W0:Y:S02]  /*0860*/  @!P5 LDS R10, [R12+0xc] ;  /* 0x00000c000c0ad984 */ /* 0x000e240000000800 */
[----:B0-----:R-:W-:Y:S02]  /*0870*/  @!P5 FADD R7, R7, R10 ;  /* 0x0000000a0707d221 */ /* 0x001fe40000000000 */
[----:B------:R-:W-:Y:S04]  /*0880*/  @!P5 STS [R12+0x4], R10 ;  /* 0x0000040a0c00d388 */ /* 0x000fe80000000800 */
[----:B------:R-:W-:Y:S01]  /*0890*/  @!P5 STS [R12+0xc], R7 ;  /* 0x00000c070c00d388 */ /* 0x000fe20000000800 */
[----:B------:R-:W-:Y:S06]  /*08a0*/  BAR.SYNC.DEFER_BLOCKING 0x0 ;  /* 0x0000000000007b1d */ /* 0x000fec0000010000 */
[----:B------:R-:W0:Y:S02]  /*08b0*/  @!P6 LDS.64 R8, [R0] ;  /* 0x000000000008e984 */ /* 0x000e240000000a00 */
[--C-:B0-----:R-:W-:Y:S01]  /*08c0*/  @!P6 FADD R15, R8, R9.reuse ;  /* 0x00000009080fe221 */ /* 0x101fe20000000000 */
[----:B------:R-:W-:-:S05]  /*08d0*/  IMAD.MOV.U32 R14, RZ, RZ, R9 ;  /* 0x000000ffff0e7224 */ /* 0x000fca00078e0009 */
[----:B------:R0:W-:Y:S01]  /*08e0*/  @!P6 STS.64 [R0], R14 ;  /* 0x0000000e0000e388 */ /* 0x0001e20000000a00 */
[----:B------:R-:W-:Y:S06]  /*08f0*/  BAR.SYNC.DEFER_BLOCKING 0x0 ;  /* 0x0000000000007b1d */ /* 0x000fec0000010000 */
[----:B------:R-:W-:Y:S05]  /*0900*/  @P0 EXIT ;  /* 0x000000000000094d */ /* 0x000fea0003800000 */
[----:B------:R-:W1:Y:S04]  /*0910*/  LDS R5, [R4] ;  /* 0x0000000004057984 */ /* 0x000e680000000800 */
[----:B-1----:R-:W-:Y:S01]  /*0920*/  STG.E desc[UR6][R2.64], R5 ;  /* 0x0000000502007986 */ /* 0x002fe2000c101906 */
[----:B------:R-:W-:Y:S05]  /*0930*/  EXIT ;  /* 0x000000000000794d */ /* 0x000fea0003800000 */
.L_x_3:
        /* <DEDUP_REMOVED lines=12> */
.L_x_5:


//--------------------- .nv.shared.reserved.0     --------------------------
	.section	.nv.shared.reserved.0,"aw",@nobits
	.weak		__nv_reservedSMEM_offset_0_alias
	.size		__nv_reservedSMEM_offset_0_alias, 0, 64
	.other		__nv_reservedSMEM_offset_0_alias,@"STO_CUDA_RESERVED_SHARED STV_DEFAULT"
__nv_reservedSMEM_offset_0_alias:
	.zero		0
	.zero		64


//--------------------- .nv.shared._Z19blelloch_scan_blockPfS_i --------------------------
	.section	.nv.shared._Z19blelloch_scan_blockPfS_i,"aw",@nobits
	.sectionflags	@""
	.align	4
.nv.shared._Z19blelloch_scan_blockPfS_i:
	.zero		2048


//--------------------- .nv.constant0._Z14add_block_sumsPfPKfi --------------------------
	.section	.nv.constant0._Z14add_block_sumsPfPKfi,"a",@progbits
	.sectionflags	@""
	.align	4
.nv.constant0._Z14add_block_sumsPfPKfi:
	.zero		916


//--------------------- .nv.constant0._Z19blelloch_scan_blockPfS_i --------------------------
	.section	.nv.constant0._Z19blelloch_scan_blockPfS_i,"a",@progbits
	.sectionflags	@""
	.align	4
.nv.constant0._Z19blelloch_scan_blockPfS_i:
	.zero		916


//--------------------- SYMBOLS --------------------------

	.type		.nv.reservedSmem.offset0,@object
	.size		.nv.reservedSmem.offset0,0x4
	.type		.nv.reservedSmem.cap,@object
	.size		.nv.reservedSmem.cap,0x4
